	.headerflags	@"EF_CUDA_TEXMODE_UNIFIED EF_CUDA_64BIT_ADDRESS EF_CUDA_ACCELERATORS EF_CUDA_SM90 EF_CUDA_VIRTUAL_SM(EF_CUDA_SM90)"
	.elftype	@"ET_EXEC"


//--------------------- .nv.info                  --------------------------
	.section	.nv.info,"",@"SHT_CUDA_INFO"
	.align	4


	//----- nvinfo : EIATTR_REGCOUNT
	.align		4
        /*0000*/ 	.byte	0x04, 0x2f
        /*0002*/ 	.short	(.L_1 - .L_0)
	.align		4
.L_0:
        /*0004*/ 	.word	index@(triton_poi_fused_hardsigmoid_hardswish_mul_56)
        /*0008*/ 	.word	0x0000000e


	//----- nvinfo : EIATTR_MIN_STACK_SIZE
	.align		4
.L_1:
        /*000c*/ 	.byte	0x04, 0x12
        /*000e*/ 	.short	(.L_3 - .L_2)
	.align		4
.L_2:
        /*0010*/ 	.word	index@(triton_poi_fused_hardsigmoid_hardswish_mul_56)
        /*0014*/ 	.word	0x00000000


	//----- nvinfo : EIATTR_FRAME_SIZE
	.align		4
.L_3:
        /*0018*/ 	.byte	0x04, 0x11
        /*001a*/ 	.short	(.L_5 - .L_4)
	.align		4
.L_4:
        /*001c*/ 	.word	index@(triton_poi_fused_hardsigmoid_hardswish_mul_56)
        /*0020*/ 	.word	0x00000000


	//----- nvinfo : EIATTR_MIN_STACK_SIZE
	.align		4
.L_5:
        /*0024*/ 	.byte	0x04, 0x12
        /*0026*/ 	.short	(.L_7 - .L_6)
	.align		4
.L_6:
        /*0028*/ 	.word	index@(triton_poi_fused_hardsigmoid_hardswish_mul_56)
        /*002c*/ 	.word	0x00000000
.L_7:


//--------------------- .nv.info.triton_poi_fused_hardsigmoid_hardswish_mul_56 --------------------------
	.section	.nv.info.triton_poi_fused_hardsigmoid_hardswish_mul_56,"",@"SHT_CUDA_INFO"
	.sectionflags	@""
	.align	4


	//----- nvinfo : EIATTR_CUDA_API_VERSION
	.align		4
        /*0000*/ 	.byte	0x04, 0x37
        /*0002*/ 	.short	(.L_9 - .L_8)
.L_8:
        /*0004*/ 	.word	0x0000007c


	//----- nvinfo : EIATTR_KPARAM_INFO
	.align		4
.L_9:
        /*0008*/ 	.byte	0x04, 0x17
        /*000a*/ 	.short	(.L_11 - .L_10)
.L_10:
        /*000c*/ 	.word	0x00000000
        /*0010*/ 	.short	0x0002
        /*0012*/ 	.short	0x0010
        /*0014*/ 	.byte	0x00, 0xf0, 0x11, 0x00


	//----- nvinfo : EIATTR_KPARAM_INFO
	.align		4
.L_11:
        /*0018*/ 	.byte	0x04, 0x17
        /*001a*/ 	.short	(.L_13 - .L_12)
.L_12:
        /*001c*/ 	.word	0x00000000
        /*0020*/ 	.short	0x0001
        /*0022*/ 	.short	0x0008
        /*0024*/ 	.byte	0x00, 0xf4, 0x21, 0x00


	//----- nvinfo : EIATTR_KPARAM_INFO
	.align		4
.L_13:
        /*0028*/ 	.byte	0x04, 0x17
        /*002a*/ 	.short	(.L_15 - .L_14)
.L_14:
        /*002c*/ 	.word	0x00000000
        /*0030*/ 	.short	0x0000
        /*0032*/ 	.short	0x0000
        /*0034*/ 	.byte	0x00, 0xf4, 0x21, 0x00


	//----- nvinfo : EIATTR_SPARSE_MMA_MASK
	.align		4
.L_15:
        /*0038*/ 	.byte	0x03, 0x50
        /*003a*/ 	.short	0x0000


	//----- nvinfo : EIATTR_MAXREG_COUNT
	.align		4
        /*003c*/ 	.byte	0x03, 0x1b
        /*003e*/ 	.short	0x00ff


	//----- nvinfo : EIATTR_EXIT_INSTR_OFFSETS
	.align		4
        /*0040*/ 	.byte	0x04, 0x1c
        /*0042*/ 	.short	(.L_17 - .L_16)


	//   ....[0]....
.L_16:
        /*0044*/ 	.word	0x00000360


	//   ....[1]....
        /*0048*/ 	.word	0x00000380


	//----- nvinfo : EIATTR_REQNTID
	.align		4
.L_17:
        /*004c*/ 	.byte	0x04, 0x10
        /*004e*/ 	.short	(.L_19 - .L_18)
.L_18:
        /*0050*/ 	.word	0x00000080
        /*0054*/ 	.word	0x00000001
        /*0058*/ 	.word	0x00000001


	//----- nvinfo : EIATTR_CBANK_PARAM_SIZE
	.align		4
.L_19:
        /*005c*/ 	.byte	0x03, 0x19
        /*005e*/ 	.short	0x0014


	//----- nvinfo : EIATTR_PARAM_CBANK
	.align		4
        /*0060*/ 	.byte	0x04, 0x0a
        /*0062*/ 	.short	(.L_21 - .L_20)
	.align		4
.L_20:
        /*0064*/ 	.word	index@(.nv.constant0.triton_poi_fused_hardsigmoid_hardswish_mul_56)
        /*0068*/ 	.short	0x0210
        /*006a*/ 	.short	0x0014


	//----- nvinfo : EIATTR_SW_WAR
	.align		4
.L_21:
        /*006c*/ 	.byte	0x04, 0x36
        /*006e*/ 	.short	(.L_23 - .L_22)
.L_22:
        /*0070*/ 	.word	0x00000008
.L_23:


//--------------------- .nv.callgraph             --------------------------
	.section	.nv.callgraph,"",@"SHT_CUDA_CALLGRAPH"
	.align	4
	.sectionentsize	8
	.align		4
        /*0000*/ 	.word	0x00000000
	.align		4
        /*0004*/ 	.word	0xffffffff
	.align		4
        /*0008*/ 	.word	0x00000000
	.align		4
        /*000c*/ 	.word	0xfffffffe
	.align		4
        /*0010*/ 	.word	0x00000000
	.align		4
        /*0014*/ 	.word	0xfffffffd
	.align		4
        /*0018*/ 	.word	0x00000000
	.align		4
        /*001c*/ 	.word	0xfffffffc


//--------------------- .text.triton_poi_fused_hardsigmoid_hardswish_mul_56 --------------------------
	.section	.text.triton_poi_fused_hardsigmoid_hardswish_mul_56,"ax",@progbits
	.align	128
        .global         triton_poi_fused_hardsigmoid_hardswish_mul_56
        .type           triton_poi_fused_hardsigmoid_hardswish_mul_56,@function
        .size           triton_poi_fused_hardsigmoid_hardswish_mul_56,(.L_x_1 - triton_poi_fused_hardsigmoid_hardswish_mul_56)
        .other          triton_poi_fused_hardsigmoid_hardswish_mul_56,@"STO_CUDA_ENTRY STV_DEFAULT"
triton_poi_fused_hardsigmoid_hardswish_mul_56:
.text.triton_poi_fused_hardsigmoid_hardswish_mul_56:
[----:B------:R-:W0:Y:S02]  /*0000*/  LDC R1, c[0x0][0x28] ;  /* 0x00000a00ff017b82 */ /* 0x000e240000000800 */
[----:B------:R-:W1:Y:S01]  /*0010*/  S2R R0, SR_TID.X ;  /* 0x0000000000007919 */ /* 0x000e620000002100 */
[----:B------:R-:W2:Y:S01]  /*0020*/  LDC.64 R4, c[0x0][0x210] ;  /* 0x00008400ff047b82 */ /* 0x000ea20000000a00 */
[----:B------:R-:W-:Y:S01]  /*0030*/  CS2R R2, SRZ ;  /* 0x0000000000027805 */ /* 0x000fe2000001ff00 */
[----:B------:R-:W-:Y:S01]  /*0040*/  ULDC.64 UR4, c[0x0][0x208] ;  /* 0x0000820000047ab9 */ /* 0x000fe20000000a00 */
[----:B------:R-:W3:Y:S05]  /*0050*/  S2R R9, SR_CTAID.X ;  /* 0x0000000000097919 */ /* 0x000eea0000002500 */
[----:B------:R-:W4:Y:S01]  /*0060*/  LDC.64 R6, c[0x0][0x218] ;  /* 0x00008600ff067b82 */ /* 0x000f220000000a00 */
[----:B-1----:R-:W-:-:S05]  /*0070*/  IMAD.SHL.U32 R0, R0, 0x2, RZ ;  /* 0x0000000200007824 */ /* 0x002fca00078e00ff */
[----:B------:R-:W-:-:S05]  /*0080*/  LOP3.LUT R0, R0, 0xfe, RZ, 0xc0, !PT ;  /* 0x000000fe00007812 */ /* 0x000fca00078ec0ff */
[----:B---3--:R-:W-:-:S04]  /*0090*/  IMAD R9, R9, 0x100, R0 ;  /* 0x0000010009097824 */ /* 0x008fc800078e0200 */
[C---:B------:R-:W-:Y:S01]  /*00a0*/  IMAD.HI R0, R9.reuse, 0x38e38e39, RZ ;  /* 0x38e38e3909007827 */ /* 0x040fe200078e02ff */
[----:B------:R-:W-:-:S03]  /*00b0*/  ISETP.GE.AND P0, PT, R9, 0x2400, PT ;  /* 0x000024000900780c */ /* 0x000fc60003f06270 */
[----:B--2---:R-:W-:Y:S01]  /*00c0*/  IMAD.WIDE R4, R9, 0x4, R4 ;  /* 0x0000000409047825 */ /* 0x004fe200078e0204 */
[----:B------:R-:W-:-:S04]  /*00d0*/  SHF.R.U32.HI R11, RZ, 0x1f, R0 ;  /* 0x0000001fff0b7819 */ /* 0x000fc80000011600 */
[CC--:B------:R-:W-:Y:S02]  /*00e0*/  LEA.HI.SX32 R8, R0.reuse, R11.reuse, 0x19 ;  /* 0x0000000b00087211 */ /* 0x0c0fe400078fcaff */
[----:B------:R-:W-:-:S03]  /*00f0*/  LEA.HI.SX32 R11, R0, R11, 0x17 ;  /* 0x0000000b000b7211 */ /* 0x000fc600078fbaff */
[----:B------:R-:W2:Y:S01]  /*0100*/  @!P0 LDG.E.64 R2, desc[UR4][R4.64] ;  /* 0x0000000404028981 */ /* 0x000ea2000c1e1b00 */
[----:B------:R-:W-:-:S04]  /*0110*/  IMAD R8, R8, -0x240, R9 ;  /* 0xfffffdc008087824 */ /* 0x000fc800078e0209 */
[----:B------:R-:W-:Y:S01]  /*0120*/  IMAD R11, R11, 0x240, R8 ;  /* 0x000002400b0b7824 */ /* 0x000fe200078e0208 */
[----:B------:R-:W-:-:S03]  /*0130*/  CS2R R8, SRZ ;  /* 0x0000000000087805 */ /* 0x000fc6000001ff00 */
[----:B----4-:R-:W-:-:S05]  /*0140*/  IMAD.WIDE R6, R11, 0x4, R6 ;  /* 0x000000040b067825 */ /* 0x010fca00078e0206 */
[----:B------:R-:W3:Y:S01]  /*0150*/  @!P0 LDG.E.EL.64 R8, desc[UR4][R6.64] ;  /* 0x0000000406088981 */ /* 0x000ee2000c2e1b00 */
[----:B--2---:R-:W-:Y:S01]  /*0160*/  FADD R0, R2, 3 ;  /* 0x4040000002007421 */ /* 0x004fe20000000000 */
[----:B------:R-:W-:-:S04]  /*0170*/  FADD R10, R3, 3 ;  /* 0x40400000030a7421 */ /* 0x000fc80000000000 */
[----:B------:R-:W-:Y:S02]  /*0180*/  FSETP.GTU.AND P2, PT, R0, RZ, PT ;  /* 0x000000ff0000720b */ /* 0x000fe40003f4c000 */
[----:B------:R-:W-:Y:S02]  /*0190*/  FSETP.GTU.AND P1, PT, R10, RZ, PT ;  /* 0x000000ff0a00720b */ /* 0x000fe40003f2c000 */
[----:B------:R-:W-:Y:S02]  /*01a0*/  FSEL R11, R0, RZ, P2 ;  /* 0x000000ff000b7208 */ /* 0x000fe40001000000 */
[----:B------:R-:W-:Y:S02]  /*01b0*/  FSEL R10, R10, RZ, P1 ;  /* 0x000000ff0a0a7208 */ /* 0x000fe40000800000 */
[----:B------:R-:W-:Y:S01]  /*01c0*/  FSETP.GEU.AND P5, PT, R11, 6, PT ;  /* 0x40c000000b00780b */ /* 0x000fe20003fae000 */
[----:B---3--:R-:W-:Y:S01]  /*01d0*/  FADD R8, R8, 3 ;  /* 0x4040000008087421 */ /* 0x008fe20000000000 */
[----:B------:R-:W-:Y:S01]  /*01e0*/  FADD R9, R9, 3 ;  /* 0x4040000009097421 */ /* 0x000fe20000000000 */
[----:B------:R-:W-:-:S03]  /*01f0*/  FSETP.GEU.AND P3, PT, R10, 6, PT ;  /* 0x40c000000a00780b */ /* 0x000fc60003f6e000 */
[C---:B------:R-:W-:Y:S02]  /*0200*/  FSETP.GTU.AND P2, PT, R8.reuse, RZ, PT ;  /* 0x000000ff0800720b */ /* 0x040fe40003f4c000 */
[----:B------:R-:W-:Y:S02]  /*0210*/  FSETP.GTU.AND P4, PT, R9, RZ, PT ;  /* 0x000000ff0900720b */ /* 0x000fe40003f8c000 */
[----:B------:R-:W-:Y:S02]  /*0220*/  FSETP.NAN.AND P1, PT, R11, R11, PT ;  /* 0x0000000b0b00720b */ /* 0x000fe40003f28000 */
[----:B------:R-:W-:Y:S02]  /*0230*/  FSEL R8, R8, RZ, P2 ;  /* 0x000000ff08087208 */ /* 0x000fe40001000000 */
[----:B------:R-:W-:Y:S02]  /*0240*/  FSEL R9, R9, RZ, P4 ;  /* 0x000000ff09097208 */ /* 0x000fe40002000000 */
[----:B------:R-:W-:-:S02]  /*0250*/  @P5 FSEL R11, R11, 6, P1 ;  /* 0x40c000000b0b5808 */ /* 0x000fc40000800000 */
[----:B------:R-:W-:Y:S02]  /*0260*/  FSETP.GEU.AND P1, PT, R8, 6, PT ;  /* 0x40c000000800780b */ /* 0x000fe40003f2e000 */
[C---:B------:R-:W-:Y:S02]  /*0270*/  FSETP.GEU.AND P2, PT, R9.reuse, 6, PT ;  /* 0x40c000000900780b */ /* 0x040fe40003f4e000 */
[----:B------:R-:W-:Y:S01]  /*0280*/  FSETP.NAN.AND P4, PT, R10, R10, PT ;  /* 0x0000000a0a00720b */ /* 0x000fe20003f88000 */
[----:B------:R-:W-:-:S03]  /*0290*/  FMUL R0, R9, 0.16666667163372039795 ;  /* 0x3e2aaaab09007820 */ /* 0x000fc60000400000 */
[----:B------:R-:W-:Y:S02]  /*02a0*/  @P3 FSEL R10, R10, 6, P4 ;  /* 0x40c000000a0a3808 */ /* 0x000fe40002000000 */
[C---:B------:R-:W-:Y:S01]  /*02b0*/  FSETP.NAN.AND P3, PT, R8.reuse, R8, PT ;  /* 0x000000080800720b */ /* 0x040fe20003f68000 */
[----:B------:R-:W-:Y:S01]  /*02c0*/  FMUL R8, R8, 0.16666667163372039795 ;  /* 0x3e2aaaab08087820 */ /* 0x000fe20000400000 */
[----:B------:R-:W-:Y:S01]  /*02d0*/  FSETP.NAN.AND P4, PT, R9, R9, PT ;  /* 0x000000090900720b */ /* 0x000fe20003f88000 */
[----:B------:R-:W-:Y:S01]  /*02e0*/  FMUL R2, R11, R2 ;  /* 0x000000020b027220 */ /* 0x000fe20000400000 */
[----:B------:R-:W-:Y:S02]  /*02f0*/  FMUL R3, R10, R3 ;  /* 0x000000030a037220 */ /* 0x000fe40000400000 */
[----:B------:R-:W-:Y:S01]  /*0300*/  @P1 FSEL R8, R8, 1, P3 ;  /* 0x3f80000008081808 */ /* 0x000fe20001800000 */
[----:B------:R-:W-:Y:S01]  /*0310*/  FMUL R7, R2, 0.16666667163372039795 ;  /* 0x3e2aaaab02077820 */ /* 0x000fe20000400000 */
[----:B------:R-:W-:Y:S01]  /*0320*/  @P2 FSEL R0, R0, 1, P4 ;  /* 0x3f80000000002808 */ /* 0x000fe20002000000 */
[----:B------:R-:W-:-:S02]  /*0330*/  FMUL R3, R3, 0.16666667163372039795 ;  /* 0x3e2aaaab03037820 */ /* 0x000fc40000400000 */
[----:B------:R-:W-:Y:S02]  /*0340*/  FMUL R2, R8, R7 ;  /* 0x0000000708027220 */ /* 0x000fe40000400000 */
[----:B------:R-:W-:Y:S01]  /*0350*/  FMUL R3, R0, R3 ;  /* 0x0000000300037220 */ /* 0x000fe20000400000 */
[----:B------:R-:W-:Y:S06]  /*0360*/  @P0 EXIT ;  /* 0x000000000000094d */ /* 0x000fec0003800000 */
[----:B------:R-:W-:Y:S01]  /*0370*/  STG.E.64 desc[UR4][R4.64], R2 ;  /* 0x0000000204007986 */ /* 0x000fe2000c101b04 */
[----:B------:R-:W-:Y:S05]  /*0380*/  EXIT ;  /* 0x000000000000794d */ /* 0x000fea0003800000 */
.L_x_0:
[----:B------:R-:W-:-:S00]  /*0390*/  BRA `(.L_x_0) ;  /* 0xfffffffc00fc7947 */ /* 0x000fc0000383ffff */
[----:B------:R-:W-:-:S00]  /*03a0*/  NOP ;  /* 0x0000000000007918 */ /* 0x000fc00000000000 */
        /* <DEDUP_REMOVED lines=13> */
.L_x_1:


//--------------------- .nv.constant0.triton_poi_fused_hardsigmoid_hardswish_mul_56 --------------------------
	.section	.nv.constant0.triton_poi_fused_hardsigmoid_hardswish_mul_56,"a",@progbits
	.sectionflags	@""
	.align	4
.nv.constant0.triton_poi_fused_hardsigmoid_hardswish_mul_56:
	.zero		548
